//
// Generated by NVIDIA NVVM Compiler
//
// Compiler Build ID: CL-36424714
// Cuda compilation tools, release 13.0, V13.0.88
// Based on NVVM 20.0.0
//

.version 9.0
.target sm_100
.address_size 64

	// .globl	_Z11vector_add1PfS_S_i

.visible .entry _Z11vector_add1PfS_S_i(
	.param .u64 .ptr .align 1 _Z11vector_add1PfS_S_i_param_0,
	.param .u64 .ptr .align 1 _Z11vector_add1PfS_S_i_param_1,
	.param .u64 .ptr .align 1 _Z11vector_add1PfS_S_i_param_2,
	.param .u32 _Z11vector_add1PfS_S_i_param_3
)
{
	.reg .pred 	%p<2>;
	.reg .b32 	%r<3>;
	.reg .b32 	%f<4>;
	.reg .b64 	%rd<11>;

	ld.param.u64 	%rd1, [_Z11vector_add1PfS_S_i_param_0];
	ld.param.u64 	%rd2, [_Z11vector_add1PfS_S_i_param_1];
	ld.param.u64 	%rd3, [_Z11vector_add1PfS_S_i_param_2];
	ld.param.u32 	%r2, [_Z11vector_add1PfS_S_i_param_3];
	mov.u32 	%r1, %tid.x;
	setp.ge.s32 	%p1, %r1, %r2;
	@%p1 bra 	$L__BB0_2;
	cvta.to.global.u64 	%rd4, %rd1;
	cvta.to.global.u64 	%rd5, %rd2;
	cvta.to.global.u64 	%rd6, %rd3;
	mul.wide.u32 	%rd7, %r1, 4;
	add.s64 	%rd8, %rd4, %rd7;
	ld.global.f32 	%f1, [%rd8];
	add.s64 	%rd9, %rd5, %rd7;
	ld.global.f32 	%f2, [%rd9];
	add.f32 	%f3, %f1, %f2;
	add.s64 	%rd10, %rd6, %rd7;
	st.global.f32 	[%rd10], %f3;
$L__BB0_2:
	ret;

}
	// .globl	_Z11vector_add2PfS_S_i
.visible .entry _Z11vector_add2PfS_S_i(
	.param .u64 .ptr .align 1 _Z11vector_add2PfS_S_i_param_0,
	.param .u64 .ptr .align 1 _Z11vector_add2PfS_S_i_param_1,
	.param .u64 .ptr .align 1 _Z11vector_add2PfS_S_i_param_2,
	.param .u32 _Z11vector_add2PfS_S_i_param_3
)
{
	.reg .pred 	%p<2>;
	.reg .b32 	%r<3>;
	.reg .b32 	%f<4>;
	.reg .b64 	%rd<11>;

	ld.param.u64 	%rd1, [_Z11vector_add2PfS_S_i_param_0];
	ld.param.u64 	%rd2, [_Z11vector_add2PfS_S_i_param_1];
	ld.param.u64 	%rd3, [_Z11vector_add2PfS_S_i_param_2];
	ld.param.u32 	%r2, [_Z11vector_add2PfS_S_i_param_3];
	mov.u32 	%r1, %ctaid.x;
	setp.ge.s32 	%p1, %r1, %r2;
	@%p1 bra 	$L__BB1_2;
	cvta.to.global.u64 	%rd4, %rd1;
	cvta.to.global.u64 	%rd5, %rd2;
	cvta.to.global.u64 	%rd6, %rd3;
	mul.wide.u32 	%rd7, %r1, 4;
	add.s64 	%rd8, %rd4, %rd7;
	ld.global.f32 	%f1, [%rd8];
	add.s64 	%rd9, %rd5, %rd7;
	ld.global.f32 	%f2, [%rd9];
	add.f32 	%f3, %f1, %f2;
	add.s64 	%rd10, %rd6, %rd7;
	st.global.f32 	[%rd10], %f3;
$L__BB1_2:
	ret;

}
	// .globl	_Z11vector_add3PfS_S_i
.visible .entry _Z11vector_add3PfS_S_i(
	.param .u64 .ptr .align 1 _Z11vector_add3PfS_S_i_param_0,
	.param .u64 .ptr .align 1 _Z11vector_add3PfS_S_i_param_1,
	.param .u64 .ptr .align 1 _Z11vector_add3PfS_S_i_param_2,
	.param .u32 _Z11vector_add3PfS_S_i_param_3
)
{
	.reg .pred 	%p<2>;
	.reg .b32 	%r<6>;
	.reg .b32 	%f<4>;
	.reg .b64 	%rd<11>;

	ld.param.u64 	%rd1, [_Z11vector_add3PfS_S_i_param_0];
	ld.param.u64 	%rd2, [_Z11vector_add3PfS_S_i_param_1];
	ld.param.u64 	%rd3, [_Z11vector_add3PfS_S_i_param_2];
	ld.param.u32 	%r2, [_Z11vector_add3PfS_S_i_param_3];
	mov.u32 	%r3, %tid.y;
	mov.u32 	%r4, %ntid.x;
	mov.u32 	%r5, %tid.x;
	mad.lo.s32 	%r1, %r3, %r4, %r5;
	setp.ge.s32 	%p1, %r1, %r2;
	@%p1 bra 	$L__BB2_2;
	cvta.to.global.u64 	%rd4, %rd1;
	cvta.to.global.u64 	%rd5, %rd2;
	cvta.to.global.u64 	%rd6, %rd3;
	mul.wide.u32 	%rd7, %r1, 4;
	add.s64 	%rd8, %rd4, %rd7;
	ld.global.f32 	%f1, [%rd8];
	add.s64 	%rd9, %rd5, %rd7;
	ld.global.f32 	%f2, [%rd9];
	add.f32 	%f3, %f1, %f2;
	add.s64 	%rd10, %rd6, %rd7;
	st.global.f32 	[%rd10], %f3;
$L__BB2_2:
	ret;

}
	// .globl	_Z11vector_add4PfS_S_i
.visible .entry _Z11vector_add4PfS_S_i(
	.param .u64 .ptr .align 1 _Z11vector_add4PfS_S_i_param_0,
	.param .u64 .ptr .align 1 _Z11vector_add4PfS_S_i_param_1,
	.param .u64 .ptr .align 1 _Z11vector_add4PfS_S_i_param_2,
	.param .u32 _Z11vector_add4PfS_S_i_param_3
)
{
	.reg .pred 	%p<2>;
	.reg .b32 	%r<6>;
	.reg .b32 	%f<4>;
	.reg .b64 	%rd<11>;

	ld.param.u64 	%rd1, [_Z11vector_add4PfS_S_i_param_0];
	ld.param.u64 	%rd2, [_Z11vector_add4PfS_S_i_param_1];
	ld.param.u64 	%rd3, [_Z11vector_add4PfS_S_i_param_2];
	ld.param.u32 	%r2, [_Z11vector_add4PfS_S_i_param_3];
	mov.u32 	%r3, %ctaid.x;
	mov.u32 	%r4, %nctaid.x;
	mov.u32 	%r5, %tid.x;
	mad.lo.s32 	%r1, %r3, %r4, %r5;
	setp.ge.s32 	%p1, %r1, %r2;
	@%p1 bra 	$L__BB3_2;
	cvta.to.global.u64 	%rd4, %rd1;
	cvta.to.global.u64 	%rd5, %rd2;
	cvta.to.global.u64 	%rd6, %rd3;
	mul.wide.s32 	%rd7, %r1, 4;
	add.s64 	%rd8, %rd4, %rd7;
	ld.global.f32 	%f1, [%rd8];
	add.s64 	%rd9, %rd5, %rd7;
	ld.global.f32 	%f2, [%rd9];
	add.f32 	%f3, %f1, %f2;
	add.s64 	%rd10, %rd6, %rd7;
	st.global.f32 	[%rd10], %f3;
$L__BB3_2:
	ret;

}
	// .globl	_Z11vector_add5PfS_S_i
.visible .entry _Z11vector_add5PfS_S_i(
	.param .u64 .ptr .align 1 _Z11vector_add5PfS_S_i_param_0,
	.param .u64 .ptr .align 1 _Z11vector_add5PfS_S_i_param_1,
	.param .u64 .ptr .align 1 _Z11vector_add5PfS_S_i_param_2,
	.param .u32 _Z11vector_add5PfS_S_i_param_3
)
{
	.reg .pred 	%p<2>;
	.reg .b32 	%r<12>;
	.reg .b32 	%f<4>;
	.reg .b64 	%rd<11>;

	ld.param.u64 	%rd1, [_Z11vector_add5PfS_S_i_param_0];
	ld.param.u64 	%rd2, [_Z11vector_add5PfS_S_i_param_1];
	ld.param.u64 	%rd3, [_Z11vector_add5PfS_S_i_param_2];
	ld.param.u32 	%r2, [_Z11vector_add5PfS_S_i_param_3];
	mov.u32 	%r3, %ctaid.y;
	mov.u32 	%r4, %nctaid.x;
	mov.u32 	%r5, %ctaid.x;
	mad.lo.s32 	%r6, %r3, %r4, %r5;
	mov.u32 	%r7, %ntid.x;
	mov.u32 	%r8, %ntid.y;
	mov.u32 	%r9, %tid.y;
	mov.u32 	%r10, %tid.x;
	mad.lo.s32 	%r11, %r6, %r7, %r9;
	mad.lo.s32 	%r1, %r11, %r8, %r10;
	setp.ge.s32 	%p1, %r1, %r2;
	@%p1 bra 	$L__BB4_2;
	cvta.to.global.u64 	%rd4, %rd1;
	cvta.to.global.u64 	%rd5, %rd2;
	cvta.to.global.u64 	%rd6, %rd3;
	mul.wide.s32 	%rd7, %r1, 4;
	add.s64 	%rd8, %rd4, %rd7;
	ld.global.f32 	%f1, [%rd8];
	add.s64 	%rd9, %rd5, %rd7;
	ld.global.f32 	%f2, [%rd9];
	add.f32 	%f3, %f1, %f2;
	add.s64 	%rd10, %rd6, %rd7;
	st.global.f32 	[%rd10], %f3;
$L__BB4_2:
	ret;

}


// ===== COMPILED SASS (sm_100) =====

	.target	sm_100

	.elftype	@"ET_EXEC"


//--------------------- .note.nv.tkinfo           --------------------------
	.section	.note.nv.tkinfo,"",@"SHT_NOTE"
	.sectionflags	@"SHF_NOTE_NV_TKINFO"
	.tkinfo
        /*0018*/ 	.word	0x00000002
        /*0030*/ 	.string	""
        /*0030*/ 	.string	"ptxas"
        /*0030*/ 	.string	"Cuda compilation tools, release 13.0, V13.0.88"
        /*0030*/ 	.string	"Build cuda_13.0.r13.0/compiler.36424714_0"
        /*0030*/ 	.string	"-arch sm_100 -m 64 "



//--------------------- .note.nv.cuinfo           --------------------------
	.section	.note.nv.cuinfo,"",@"SHT_NOTE"
	.sectionflags	@"SHF_NOTE_NV_CUINFO"
        /*0018*/ 	.short	0x0002
        /*001a*/ 	.short	0x0064
        /*001c*/ 	.short	0x0082
	.zero		2


//--------------------- .nv.info                  --------------------------
	.section	.nv.info,"",@"SHT_CUDA_INFO"
	.align	4


	//----- nvinfo : EIATTR_REGCOUNT
	.align		4
        /*0000*/ 	.byte	0x04, 0x2f
        /*0002*/ 	.short	(.L_1 - .L_0)
	.align		4
.L_0:
        /*0004*/ 	.word	index@(_Z11vector_add1PfS_S_i)
        /*0008*/ 	.word	0x0000000c


	//----- nvinfo : EIATTR_FRAME_SIZE
	.align		4
.L_1:
        /*000c*/ 	.byte	0x04, 0x11
        /*000e*/ 	.short	(.L_3 - .L_2)
	.align		4
.L_2:
        /*0010*/ 	.word	index@(_Z11vector_add1PfS_S_i)
        /*0014*/ 	.word	0x00000000


	//----- nvinfo : EIATTR_REGCOUNT
	.align		4
.L_3:
        /*0018*/ 	.byte	0x04, 0x2f
        /*001a*/ 	.short	(.L_5 - .L_4)
	.align		4
.L_4:
        /*001c*/ 	.word	index@(_Z11vector_add2PfS_S_i)
        /*0020*/ 	.word	0x0000000c


	//----- nvinfo : EIATTR_FRAME_SIZE
	.align		4
.L_5:
        /*0024*/ 	.byte	0x04, 0x11
        /*0026*/ 	.short	(.L_7 - .L_6)
	.align		4
.L_6:
        /*0028*/ 	.word	index@(_Z11vector_add2PfS_S_i)
        /*002c*/ 	.word	0x00000000


	//----- nvinfo : EIATTR_REGCOUNT
	.align		4
.L_7:
        /*0030*/ 	.byte	0x04, 0x2f
        /*0032*/ 	.short	(.L_9 - .L_8)
	.align		4
.L_8:
        /*0034*/ 	.word	index@(_Z11vector_add3PfS_S_i)
        /*0038*/ 	.word	0x0000000c


	//----- nvinfo : EIATTR_FRAME_SIZE
	.align		4
.L_9:
        /*003c*/ 	.byte	0x04, 0x11
        /*003e*/ 	.short	(.L_11 - .L_10)
	.align		4
.L_10:
        /*0040*/ 	.word	index@(_Z11vector_add3PfS_S_i)
        /*0044*/ 	.word	0x00000000


	//----- nvinfo : EIATTR_REGCOUNT
	.align		4
.L_11:
        /*0048*/ 	.byte	0x04, 0x2f
        /*004a*/ 	.short	(.L_13 - .L_12)
	.align		4
.L_12:
        /*004c*/ 	.word	index@(_Z11vector_add4PfS_S_i)
        /*0050*/ 	.word	0x0000000c


	//----- nvinfo : EIATTR_FRAME_SIZE
	.align		4
.L_13:
        /*0054*/ 	.byte	0x04, 0x11
        /*0056*/ 	.short	(.L_15 - .L_14)
	.align		4
.L_14:
        /*0058*/ 	.word	index@(_Z11vector_add4PfS_S_i)
        /*005c*/ 	.word	0x00000000


	//----- nvinfo : EIATTR_REGCOUNT
	.align		4
.L_15:
        /*0060*/ 	.byte	0x04, 0x2f
        /*0062*/ 	.short	(.L_17 - .L_16)
	.align		4
.L_16:
        /*0064*/ 	.word	index@(_Z11vector_add5PfS_S_i)
        /*0068*/ 	.word	0x0000000c


	//----- nvinfo : EIATTR_FRAME_SIZE
	.align		4
.L_17:
        /*006c*/ 	.byte	0x04, 0x11
        /*006e*/ 	.short	(.L_19 - .L_18)
	.align		4
.L_18:
        /*0070*/ 	.word	index@(_Z11vector_add5PfS_S_i)
        /*0074*/ 	.word	0x00000000


	//----- nvinfo : EIATTR_MIN_STACK_SIZE
	.align		4
.L_19:
        /*0078*/ 	.byte	0x04, 0x12
        /*007a*/ 	.short	(.L_21 - .L_20)
	.align		4
.L_20:
        /*007c*/ 	.word	index@(_Z11vector_add5PfS_S_i)
        /*0080*/ 	.word	0x00000000


	//----- nvinfo : EIATTR_MIN_STACK_SIZE
	.align		4
.L_21:
        /*0084*/ 	.byte	0x04, 0x12
        /*0086*/ 	.short	(.L_23 - .L_22)
	.align		4
.L_22:
        /*0088*/ 	.word	index@(_Z11vector_add4PfS_S_i)
        /*008c*/ 	.word	0x00000000


	//----- nvinfo : EIATTR_MIN_STACK_SIZE
	.align		4
.L_23:
        /*0090*/ 	.byte	0x04, 0x12
        /*0092*/ 	.short	(.L_25 - .L_24)
	.align		4
.L_24:
        /*0094*/ 	.word	index@(_Z11vector_add3PfS_S_i)
        /*0098*/ 	.word	0x00000000


	//----- nvinfo : EIATTR_MIN_STACK_SIZE
	.align		4
.L_25:
        /*009c*/ 	.byte	0x04, 0x12
        /*009e*/ 	.short	(.L_27 - .L_26)
	.align		4
.L_26:
        /*00a0*/ 	.word	index@(_Z11vector_add2PfS_S_i)
        /*00a4*/ 	.word	0x00000000


	//----- nvinfo : EIATTR_MIN_STACK_SIZE
	.align		4
.L_27:
        /*00a8*/ 	.byte	0x04, 0x12
        /*00aa*/ 	.short	(.L_29 - .L_28)
	.align		4
.L_28:
        /*00ac*/ 	.word	index@(_Z11vector_add1PfS_S_i)
        /*00b0*/ 	.word	0x00000000
.L_29:


//--------------------- .nv.compat                --------------------------
	.section	.nv.compat,"",@"SHT_CUDA_COMPAT_INFO"
	.align	4
        /*0000*/ 	.byte	0x02, 0x09, 0x00, 0x00, 0x02, 0x02, 0x01, 0x00, 0x02, 0x05, 0x05, 0x00, 0x03, 0x07, 0x01, 0x01
        /*0010*/ 	.byte	0x02, 0x03, 0x00, 0x00, 0x02, 0x06, 0x01, 0x00, 0x04, 0x0b, 0x08, 0x00, 0x09, 0x00, 0x00, 0x00
        /*0020*/ 	.byte	0x00, 0x00, 0x00, 0x00


//--------------------- .nv.info._Z11vector_add5PfS_S_i --------------------------
	.section	.nv.info._Z11vector_add5PfS_S_i,"",@"SHT_CUDA_INFO"
	.sectionflags	@""
	.align	4


	//----- nvinfo : EIATTR_CUDA_API_VERSION
	.align		4
        /*0000*/ 	.byte	0x04, 0x37
        /*0002*/ 	.short	(.L_31 - .L_30)
.L_30:
        /*0004*/ 	.word	0x00000082


	//----- nvinfo : EIATTR_KPARAM_INFO
	.align		4
.L_31:
        /*0008*/ 	.byte	0x04, 0x17
        /*000a*/ 	.short	(.L_33 - .L_32)
.L_32:
        /*000c*/ 	.word	0x00000000
        /*0010*/ 	.short	0x0003
        /*0012*/ 	.short	0x0018
        /*0014*/ 	.byte	0x00, 0xf0, 0x11, 0x00


	//----- nvinfo : EIATTR_KPARAM_INFO
	.align		4
.L_33:
        /*0018*/ 	.byte	0x04, 0x17
        /*001a*/ 	.short	(.L_35 - .L_34)
.L_34:
        /*001c*/ 	.word	0x00000000
        /*0020*/ 	.short	0x0002
        /*0022*/ 	.short	0x0010
        /*0024*/ 	.byte	0x00, 0xf5, 0x21, 0x00


	//----- nvinfo : EIATTR_KPARAM_INFO
	.align		4
.L_35:
        /*0028*/ 	.byte	0x04, 0x17
        /*002a*/ 	.short	(.L_37 - .L_36)
.L_36:
        /*002c*/ 	.word	0x00000000
        /*0030*/ 	.short	0x0001
        /*0032*/ 	.short	0x0008
        /*0034*/ 	.byte	0x00, 0xf5, 0x21, 0x00


	//----- nvinfo : EIATTR_KPARAM_INFO
	.align		4
.L_37:
        /*0038*/ 	.byte	0x04, 0x17
        /*003a*/ 	.short	(.L_39 - .L_38)
.L_38:
        /*003c*/ 	.word	0x00000000
        /*0040*/ 	.short	0x0000
        /*0042*/ 	.short	0x0000
        /*0044*/ 	.byte	0x00, 0xf5, 0x21, 0x00


	//----- nvinfo : EIATTR_SPARSE_MMA_MASK
	.align		4
.L_39:
        /*0048*/ 	.byte	0x03, 0x50
        /*004a*/ 	.short	0x0000


	//----- nvinfo : EIATTR_MAXREG_COUNT
	.align		4
        /*004c*/ 	.byte	0x03, 0x1b
        /*004e*/ 	.short	0x00ff


	//----- nvinfo : EIATTR_MERCURY_ISA_VERSION
	.align		4
        /*0050*/ 	.byte	0x03, 0x5f
        /*0052*/ 	.short	0x0101


	//----- nvinfo : EIATTR_VRC_CTA_INIT_COUNT
	.align		4
        /*0054*/ 	.byte	0x02, 0x4a
	.zero		1
	.zero		1


	//----- nvinfo : EIATTR_EXIT_INSTR_OFFSETS
	.align		4
        /*0058*/ 	.byte	0x04, 0x1c
        /*005a*/ 	.short	(.L_41 - .L_40)


	//   ....[0]....
.L_40:
        /*005c*/ 	.word	0x000000d0


	//   ....[1]....
        /*0060*/ 	.word	0x00000190


	//----- nvinfo : EIATTR_CBANK_PARAM_SIZE
	.align		4
.L_41:
        /*0064*/ 	.byte	0x03, 0x19
        /*0066*/ 	.short	0x001c


	//----- nvinfo : EIATTR_PARAM_CBANK
	.align		4
        /*0068*/ 	.byte	0x04, 0x0a
        /*006a*/ 	.short	(.L_43 - .L_42)
	.align		4
.L_42:
        /*006c*/ 	.word	index@(.nv.constant0._Z11vector_add5PfS_S_i)
        /*0070*/ 	.short	0x0380
        /*0072*/ 	.short	0x001c


	//----- nvinfo : EIATTR_SW_WAR
	.align		4
.L_43:
        /*0074*/ 	.byte	0x04, 0x36
        /*0076*/ 	.short	(.L_45 - .L_44)
.L_44:
        /*0078*/ 	.word	0x00000008
.L_45:


//--------------------- .nv.info._Z11vector_add4PfS_S_i --------------------------
	.section	.nv.info._Z11vector_add4PfS_S_i,"",@"SHT_CUDA_INFO"
	.sectionflags	@""
	.align	4


	//----- nvinfo : EIATTR_CUDA_API_VERSION
	.align		4
        /*0000*/ 	.byte	0x04, 0x37
        /*0002*/ 	.short	(.L_47 - .L_46)
.L_46:
        /*0004*/ 	.word	0x00000082


	//----- nvinfo : EIATTR_KPARAM_INFO
	.align		4
.L_47:
        /*0008*/ 	.byte	0x04, 0x17
        /*000a*/ 	.short	(.L_49 - .L_48)
.L_48:
        /*000c*/ 	.word	0x00000000
        /*0010*/ 	.short	0x0003
        /*0012*/ 	.short	0x0018
        /*0014*/ 	.byte	0x00, 0xf0, 0x11, 0x00


	//----- nvinfo : EIATTR_KPARAM_INFO
	.align		4
.L_49:
        /*0018*/ 	.byte	0x04, 0x17
        /*001a*/ 	.short	(.L_51 - .L_50)
.L_50:
        /*001c*/ 	.word	0x00000000
        /*0020*/ 	.short	0x0002
        /*0022*/ 	.short	0x0010
        /*0024*/ 	.byte	0x00, 0xf5, 0x21, 0x00


	//----- nvinfo : EIATTR_KPARAM_INFO
	.align		4
.L_51:
        /*0028*/ 	.byte	0x04, 0x17
        /*002a*/ 	.short	(.L_53 - .L_52)
.L_52:
        /*002c*/ 	.word	0x00000000
        /*0030*/ 	.short	0x0001
        /*0032*/ 	.short	0x0008
        /*0034*/ 	.byte	0x00, 0xf5, 0x21, 0x00


	//----- nvinfo : EIATTR_KPARAM_INFO
	.align		4
.L_53:
        /*0038*/ 	.byte	0x04, 0x17
        /*003a*/ 	.short	(.L_55 - .L_54)
.L_54:
        /*003c*/ 	.word	0x00000000
        /*0040*/ 	.short	0x0000
        /*0042*/ 	.short	0x0000
        /*0044*/ 	.byte	0x00, 0xf5, 0x21, 0x00


	//----- nvinfo : EIATTR_SPARSE_MMA_MASK
	.align		4
.L_55:
        /*0048*/ 	.byte	0x03, 0x50
        /*004a*/ 	.short	0x0000


	//----- nvinfo : EIATTR_MAXREG_COUNT
	.align		4
        /*004c*/ 	.byte	0x03, 0x1b
        /*004e*/ 	.short	0x00ff


	//----- nvinfo : EIATTR_MERCURY_ISA_VERSION
	.align		4
        /*0050*/ 	.byte	0x03, 0x5f
        /*0052*/ 	.short	0x0101


	//----- nvinfo : EIATTR_VRC_CTA_INIT_COUNT
	.align		4
        /*0054*/ 	.byte	0x02, 0x4a
	.zero		1
	.zero		1


	//----- nvinfo : EIATTR_EXIT_INSTR_OFFSETS
	.align		4
        /*0058*/ 	.byte	0x04, 0x1c
        /*005a*/ 	.short	(.L_57 - .L_56)


	//   ....[0]....
.L_56:
        /*005c*/ 	.word	0x00000070


	//   ....[1]....
        /*0060*/ 	.word	0x00000130


	//----- nvinfo : EIATTR_CBANK_PARAM_SIZE
	.align		4
.L_57:
        /*0064*/ 	.byte	0x03, 0x19
        /*0066*/ 	.short	0x001c


	//----- nvinfo : EIATTR_PARAM_CBANK
	.align		4
        /*0068*/ 	.byte	0x04, 0x0a
        /*006a*/ 	.short	(.L_59 - .L_58)
	.align		4
.L_58:
        /*006c*/ 	.word	index@(.nv.constant0._Z11vector_add4PfS_S_i)
        /*0070*/ 	.short	0x0380
        /*0072*/ 	.short	0x001c


	//----- nvinfo : EIATTR_SW_WAR
	.align		4
.L_59:
        /*0074*/ 	.byte	0x04, 0x36
        /*0076*/ 	.short	(.L_61 - .L_60)
.L_60:
        /*0078*/ 	.word	0x00000008
.L_61:


//--------------------- .nv.info._Z11vector_add3PfS_S_i --------------------------
	.section	.nv.info._Z11vector_add3PfS_S_i,"",@"SHT_CUDA_INFO"
	.sectionflags	@""
	.align	4


	//----- nvinfo : EIATTR_CUDA_API_VERSION
	.align		4
        /*0000*/ 	.byte	0x04, 0x37
        /*0002*/ 	.short	(.L_63 - .L_62)
.L_62:
        /*0004*/ 	.word	0x00000082


	//----- nvinfo : EIATTR_KPARAM_INFO
	.align		4
.L_63:
        /*0008*/ 	.byte	0x04, 0x17
        /*000a*/ 	.short	(.L_65 - .L_64)
.L_64:
        /*000c*/ 	.word	0x00000000
        /*0010*/ 	.short	0x0003
        /*0012*/ 	.short	0x0018
        /*0014*/ 	.byte	0x00, 0xf0, 0x11, 0x00


	//----- nvinfo : EIATTR_KPARAM_INFO
	.align		4
.L_65:
        /*0018*/ 	.byte	0x04, 0x17
        /*001a*/ 	.short	(.L_67 - .L_66)
.L_66:
        /*001c*/ 	.word	0x00000000
        /*0020*/ 	.short	0x0002
        /*0022*/ 	.short	0x0010
        /*0024*/ 	.byte	0x00, 0xf5, 0x21, 0x00


	//----- nvinfo : EIATTR_KPARAM_INFO
	.align		4
.L_67:
        /*0028*/ 	.byte	0x04, 0x17
        /*002a*/ 	.short	(.L_69 - .L_68)
.L_68:
        /*002c*/ 	.word	0x00000000
        /*0030*/ 	.short	0x0001
        /*0032*/ 	.short	0x0008
        /*0034*/ 	.byte	0x00, 0xf5, 0x21, 0x00


	//----- nvinfo : EIATTR_KPARAM_INFO
	.align		4
.L_69:
        /*0038*/ 	.byte	0x04, 0x17
        /*003a*/ 	.short	(.L_71 - .L_70)
.L_70:
        /*003c*/ 	.word	0x00000000
        /*0040*/ 	.short	0x0000
        /*0042*/ 	.short	0x0000
        /*0044*/ 	.byte	0x00, 0xf5, 0x21, 0x00


	//----- nvinfo : EIATTR_SPARSE_MMA_MASK
	.align		4
.L_71:
        /*0048*/ 	.byte	0x03, 0x50
        /*004a*/ 	.short	0x0000


	//----- nvinfo : EIATTR_MAXREG_COUNT
	.align		4
        /*004c*/ 	.byte	0x03, 0x1b
        /*004e*/ 	.short	0x00ff


	//----- nvinfo : EIATTR_MERCURY_ISA_VERSION
	.align		4
        /*0050*/ 	.byte	0x03, 0x5f
        /*0052*/ 	.short	0x0101


	//----- nvinfo : EIATTR_VRC_CTA_INIT_COUNT
	.align		4
        /*0054*/ 	.byte	0x02, 0x4a
	.zero		1
	.zero		1


	//----- nvinfo : EIATTR_EXIT_INSTR_OFFSETS
	.align		4
        /*0058*/ 	.byte	0x04, 0x1c
        /*005a*/ 	.short	(.L_73 - .L_72)


	//   ....[0]....
.L_72:
        /*005c*/ 	.word	0x00000070


	//   ....[1]....
        /*0060*/ 	.word	0x00000130


	//----- nvinfo : EIATTR_CBANK_PARAM_SIZE
	.align		4
.L_73:
        /*0064*/ 	.byte	0x03, 0x19
        /*0066*/ 	.short	0x001c


	//----- nvinfo : EIATTR_PARAM_CBANK
	.align		4
        /*0068*/ 	.byte	0x04, 0x0a
        /*006a*/ 	.short	(.L_75 - .L_74)
	.align		4
.L_74:
        /*006c*/ 	.word	index@(.nv.constant0._Z11vector_add3PfS_S_i)
        /*0070*/ 	.short	0x0380
        /*0072*/ 	.short	0x001c


	//----- nvinfo : EIATTR_SW_WAR
	.align		4
.L_75:
        /*0074*/ 	.byte	0x04, 0x36
        /*0076*/ 	.short	(.L_77 - .L_76)
.L_76:
        /*0078*/ 	.word	0x00000008
.L_77:


//--------------------- .nv.info._Z11vector_add2PfS_S_i --------------------------
	.section	.nv.info._Z11vector_add2PfS_S_i,"",@"SHT_CUDA_INFO"
	.sectionflags	@""
	.align	4


	//----- nvinfo : EIATTR_CUDA_API_VERSION
	.align		4
        /*0000*/ 	.byte	0x04, 0x37
        /*0002*/ 	.short	(.L_79 - .L_78)
.L_78:
        /*0004*/ 	.word	0x00000082


	//----- nvinfo : EIATTR_KPARAM_INFO
	.align		4
.L_79:
        /*0008*/ 	.byte	0x04, 0x17
        /*000a*/ 	.short	(.L_81 - .L_80)
.L_80:
        /*000c*/ 	.word	0x00000000
        /*0010*/ 	.short	0x0003
        /*0012*/ 	.short	0x0018
        /*0014*/ 	.byte	0x00, 0xf0, 0x11, 0x00


	//----- nvinfo : EIATTR_KPARAM_INFO
	.align		4
.L_81:
        /*0018*/ 	.byte	0x04, 0x17
        /*001a*/ 	.short	(.L_83 - .L_82)
.L_82:
        /*001c*/ 	.word	0x00000000
        /*0020*/ 	.short	0x0002
        /*0022*/ 	.short	0x0010
        /*0024*/ 	.byte	0x00, 0xf5, 0x21, 0x00


	//----- nvinfo : EIATTR_KPARAM_INFO
	.align		4
.L_83:
        /*0028*/ 	.byte	0x04, 0x17
        /*002a*/ 	.short	(.L_85 - .L_84)
.L_84:
        /*002c*/ 	.word	0x00000000
        /*0030*/ 	.short	0x0001
        /*0032*/ 	.short	0x0008
        /*0034*/ 	.byte	0x00, 0xf5, 0x21, 0x00


	//----- nvinfo : EIATTR_KPARAM_INFO
	.align		4
.L_85:
        /*0038*/ 	.byte	0x04, 0x17
        /*003a*/ 	.short	(.L_87 - .L_86)
.L_86:
        /*003c*/ 	.word	0x00000000
        /*0040*/ 	.short	0x0000
        /*0042*/ 	.short	0x0000
        /*0044*/ 	.byte	0x00, 0xf5, 0x21, 0x00


	//----- nvinfo : EIATTR_SPARSE_MMA_MASK
	.align		4
.L_87:
        /*0048*/ 	.byte	0x03, 0x50
        /*004a*/ 	.short	0x0000


	//----- nvinfo : EIATTR_MAXREG_COUNT
	.align		4
        /*004c*/ 	.byte	0x03, 0x1b
        /*004e*/ 	.short	0x00ff


	//----- nvinfo : EIATTR_MERCURY_ISA_VERSION
	.align		4
        /*0050*/ 	.byte	0x03, 0x5f
        /*0052*/ 	.short	0x0101


	//----- nvinfo : EIATTR_VRC_CTA_INIT_COUNT
	.align		4
        /*0054*/ 	.byte	0x02, 0x4a
	.zero		1
	.zero		1


	//----- nvinfo : EIATTR_EXIT_INSTR_OFFSETS
	.align		4
        /*0058*/ 	.byte	0x04, 0x1c
        /*005a*/ 	.short	(.L_89 - .L_88)


	//   ....[0]....
.L_88:
        /*005c*/ 	.word	0x00000040


	//   ....[1]....
        /*0060*/ 	.word	0x00000100


	//----- nvinfo : EIATTR_CBANK_PARAM_SIZE
	.align		4
.L_89:
        /*0064*/ 	.byte	0x03, 0x19
        /*0066*/ 	.short	0x001c


	//----- nvinfo : EIATTR_PARAM_CBANK
	.align		4
        /*0068*/ 	.byte	0x04, 0x0a
        /*006a*/ 	.short	(.L_91 - .L_90)
	.align		4
.L_90:
        /*006c*/ 	.word	index@(.nv.constant0._Z11vector_add2PfS_S_i)
        /*0070*/ 	.short	0x0380
        /*0072*/ 	.short	0x001c


	//----- nvinfo : EIATTR_SW_WAR
	.align		4
.L_91:
        /*0074*/ 	.byte	0x04, 0x36
        /*0076*/ 	.short	(.L_93 - .L_92)
.L_92:
        /*0078*/ 	.word	0x00000008
.L_93:


//--------------------- .nv.info._Z11vector_add1PfS_S_i --------------------------
	.section	.nv.info._Z11vector_add1PfS_S_i,"",@"SHT_CUDA_INFO"
	.sectionflags	@""
	.align	4


	//----- nvinfo : EIATTR_CUDA_API_VERSION
	.align		4
        /*0000*/ 	.byte	0x04, 0x37
        /*0002*/ 	.short	(.L_95 - .L_94)
.L_94:
        /*0004*/ 	.word	0x00000082


	//----- nvinfo : EIATTR_KPARAM_INFO
	.align		4
.L_95:
        /*0008*/ 	.byte	0x04, 0x17
        /*000a*/ 	.short	(.L_97 - .L_96)
.L_96:
        /*000c*/ 	.word	0x00000000
        /*0010*/ 	.short	0x0003
        /*0012*/ 	.short	0x0018
        /*0014*/ 	.byte	0x00, 0xf0, 0x11, 0x00


	//----- nvinfo : EIATTR_KPARAM_INFO
	.align		4
.L_97:
        /*0018*/ 	.byte	0x04, 0x17
        /*001a*/ 	.short	(.L_99 - .L_98)
.L_98:
        /*001c*/ 	.word	0x00000000
        /*0020*/ 	.short	0x0002
        /*0022*/ 	.short	0x0010
        /*0024*/ 	.byte	0x00, 0xf5, 0x21, 0x00


	//----- nvinfo : EIATTR_KPARAM_INFO
	.align		4
.L_99:
        /*0028*/ 	.byte	0x04, 0x17
        /*002a*/ 	.short	(.L_101 - .L_100)
.L_100:
        /*002c*/ 	.word	0x00000000
        /*0030*/ 	.short	0x0001
        /*0032*/ 	.short	0x0008
        /*0034*/ 	.byte	0x00, 0xf5, 0x21, 0x00


	//----- nvinfo : EIATTR_KPARAM_INFO
	.align		4
.L_101:
        /*0038*/ 	.byte	0x04, 0x17
        /*003a*/ 	.short	(.L_103 - .L_102)
.L_102:
        /*003c*/ 	.word	0x00000000
        /*0040*/ 	.short	0x0000
        /*0042*/ 	.short	0x0000
        /*0044*/ 	.byte	0x00, 0xf5, 0x21, 0x00


	//----- nvinfo : EIATTR_SPARSE_MMA_MASK
	.align		4
.L_103:
        /*0048*/ 	.byte	0x03, 0x50
        /*004a*/ 	.short	0x0000


	//----- nvinfo : EIATTR_MAXREG_COUNT
	.align		4
        /*004c*/ 	.byte	0x03, 0x1b
        /*004e*/ 	.short	0x00ff


	//----- nvinfo : EIATTR_MERCURY_ISA_VERSION
	.align		4
        /*0050*/ 	.byte	0x03, 0x5f
        /*0052*/ 	.short	0x0101


	//----- nvinfo : EIATTR_VRC_CTA_INIT_COUNT
	.align		4
        /*0054*/ 	.byte	0x02, 0x4a
	.zero		1
	.zero		1


	//----- nvinfo : EIATTR_EXIT_INSTR_OFFSETS
	.align		4
        /*0058*/ 	.byte	0x04, 0x1c
        /*005a*/ 	.short	(.L_105 - .L_104)


	//   ....[0]....
.L_104:
        /*005c*/ 	.word	0x00000040


	//   ....[1]....
        /*0060*/ 	.word	0x00000100


	//----- nvinfo : EIATTR_CBANK_PARAM_SIZE
	.align		4
.L_105:
        /*0064*/ 	.byte	0x03, 0x19
        /*0066*/ 	.short	0x001c


	//----- nvinfo : EIATTR_PARAM_CBANK
	.align		4
        /*0068*/ 	.byte	0x04, 0x0a
        /*006a*/ 	.short	(.L_107 - .L_106)
	.align		4
.L_106:
        /*006c*/ 	.word	index@(.nv.constant0._Z11vector_add1PfS_S_i)
        /*0070*/ 	.short	0x0380
        /*0072*/ 	.short	0x001c


	//----- nvinfo : EIATTR_SW_WAR
	.align		4
.L_107:
        /*0074*/ 	.byte	0x04, 0x36
        /*0076*/ 	.short	(.L_109 - .L_108)
.L_108:
        /*0078*/ 	.word	0x00000008
.L_109:


//--------------------- .nv.callgraph             --------------------------
	.section	.nv.callgraph,"",@"SHT_CUDA_CALLGRAPH"
	.align	4
	.sectionentsize	8
	.align		4
        /*0000*/ 	.word	0x00000000
	.align		4
        /*0004*/ 	.word	0xffffffff
	.align		4
        /*0008*/ 	.word	0x00000000
	.align		4
        /*000c*/ 	.word	0xfffffffe
	.align		4
        /*0010*/ 	.word	0x00000000
	.align		4
        /*0014*/ 	.word	0xfffffffd
	.align		4
        /*0018*/ 	.word	0x00000000
	.align		4
        /*001c*/ 	.word	0xfffffffc


//--------------------- .text._Z11vector_add5PfS_S_i --------------------------
	.section	.text._Z11vector_add5PfS_S_i,"ax",@progbits
	.align	128
        .global         _Z11vector_add5PfS_S_i
        .type           _Z11vector_add5PfS_S_i,@function
        .size           _Z11vector_add5PfS_S_i,(.L_x_5 - _Z11vector_add5PfS_S_i)
        .other          _Z11vector_add5PfS_S_i,@"STO_CUDA_ENTRY STV_DEFAULT"
_Z11vector_add5PfS_S_i:
.text._Z11vector_add5PfS_S_i:
[----:B------:R-:W-:Y:S01]  /*0000*/  LDC R1, c[0x0][0x37c] ;  /* 0x0000df00ff017b82 */ /* 0x000fe20000000800 */
[----:B------:R-:W0:Y:S07]  /*0010*/  S2R R3, SR_TID.Y ;  /* 0x0000000000037919 */ /* 0x000e2e0000002200 */
[----:B------:R-:W-:Y:S01]  /*0020*/  S2UR UR4, SR_CTAID.Y ;  /* 0x00000000000479c3 */ /* 0x000fe20000002600 */
[----:B------:R-:W1:Y:S01]  /*0030*/  LDCU UR5, c[0x0][0x370] ;  /* 0x00006e00ff0577ac */ /* 0x000e620008000800 */
[----:B------:R-:W2:Y:S01]  /*0040*/  S2R R9, SR_TID.X ;  /* 0x0000000000097919 */ /* 0x000ea20000002100 */
[----:B------:R-:W3:Y:S05]  /*0050*/  LDCU UR8, c[0x0][0x398] ;  /* 0x00007300ff0877ac */ /* 0x000eea0008000800 */
[----:B------:R-:W1:Y:S08]  /*0060*/  S2UR UR6, SR_CTAID.X ;  /* 0x00000000000679c3 */ /* 0x000e700000002500 */
[----:B------:R-:W0:Y:S01]  /*0070*/  LDC R0, c[0x0][0x360] ;  /* 0x0000d800ff007b82 */ /* 0x000e220000000800 */
[----:B------:R-:W2:Y:S01]  /*0080*/  LDCU UR7, c[0x0][0x364] ;  /* 0x00006c80ff0777ac */ /* 0x000ea20008000800 */
[----:B-1----:R-:W-:-:S06]  /*0090*/  UIMAD UR4, UR4, UR5, UR6 ;  /* 0x00000005040472a4 */ /* 0x002fcc000f8e0206 */
[----:B0-----:R-:W-:-:S04]  /*00a0*/  IMAD R0, R0, UR4, R3 ;  /* 0x0000000400007c24 */ /* 0x001fc8000f8e0203 */
[----:B--2---:R-:W-:-:S05]  /*00b0*/  IMAD R9, R0, UR7, R9 ;  /* 0x0000000700097c24 */ /* 0x004fca000f8e0209 */
[----:B---3--:R-:W-:-:S13]  /*00c0*/  ISETP.GE.AND P0, PT, R9, UR8, PT ;  /* 0x0000000809007c0c */ /* 0x008fda000bf06270 */
[----:B------:R-:W-:Y:S05]  /*00d0*/  @P0 EXIT ;  /* 0x000000000000094d */ /* 0x000fea0003800000 */
[----:B------:R-:W0:Y:S01]  /*00e0*/  LDC.64 R2, c[0x0][0x380] ;  /* 0x0000e000ff027b82 */ /* 0x000e220000000a00 */
[----:B------:R-:W1:Y:S07]  /*00f0*/  LDCU.64 UR4, c[0x0][0x358] ;  /* 0x00006b00ff0477ac */ /* 0x000e6e0008000a00 */
[----:B------:R-:W2:Y:S08]  /*0100*/  LDC.64 R4, c[0x0][0x388] ;  /* 0x0000e200ff047b82 */ /* 0x000eb00000000a00 */
[----:B------:R-:W3:Y:S01]  /*0110*/  LDC.64 R6, c[0x0][0x390] ;  /* 0x0000e400ff067b82 */ /* 0x000ee20000000a00 */
[----:B0-----:R-:W-:-:S06]  /*0120*/  IMAD.WIDE R2, R9, 0x4, R2 ;  /* 0x0000000409027825 */ /* 0x001fcc00078e0202 */
[----:B-1----:R-:W4:Y:S01]  /*0130*/  LDG.E R2, desc[UR4][R2.64] ;  /* 0x0000000402027981 */ /* 0x002f22000c1e1900 */
[----:B--2---:R-:W-:-:S06]  /*0140*/  IMAD.WIDE R4, R9, 0x4, R4 ;  /* 0x0000000409047825 */ /* 0x004fcc00078e0204 */
[----:B------:R-:W4:Y:S01]  /*0150*/  LDG.E R5, desc[UR4][R4.64] ;  /* 0x0000000404057981 */ /* 0x000f22000c1e1900 */
[----:B---3--:R-:W-:-:S04]  /*0160*/  IMAD.WIDE R6, R9, 0x4, R6 ;  /* 0x0000000409067825 */ /* 0x008fc800078e0206 */
[----:B----4-:R-:W-:-:S05]  /*0170*/  FADD R9, R2, R5 ;  /* 0x0000000502097221 */ /* 0x010fca0000000000 */
[----:B------:R-:W-:Y:S01]  /*0180*/  STG.E desc[UR4][R6.64], R9 ;  /* 0x0000000906007986 */ /* 0x000fe2000c101904 */
[----:B------:R-:W-:Y:S05]  /*0190*/  EXIT ;  /* 0x000000000000794d */ /* 0x000fea0003800000 */
.L_x_0:
[----:B------:R-:W-:-:S00]  /*01a0*/  BRA `(.L_x_0) ;  /* 0xfffffffc00fc7947 */ /* 0x000fc0000383ffff */
[----:B------:R-:W-:-:S00]  /*01b0*/  NOP ;  /* 0x0000000000007918 */ /* 0x000fc00000000000 */
        /* <DEDUP_REMOVED lines=12> */
.L_x_5:


//--------------------- .text._Z11vector_add4PfS_S_i --------------------------
	.section	.text._Z11vector_add4PfS_S_i,"ax",@progbits
	.align	128
        .global         _Z11vector_add4PfS_S_i
        .type           _Z11vector_add4PfS_S_i,@function
        .size           _Z11vector_add4PfS_S_i,(.L_x_6 - _Z11vector_add4PfS_S_i)
        .other          _Z11vector_add4PfS_S_i,@"STO_CUDA_ENTRY STV_DEFAULT"
_Z11vector_add4PfS_S_i:
.text._Z11vector_add4PfS_S_i:
[----:B------:R-:W-:Y:S01]  /*0000*/  LDC R1, c[0x0][0x37c] ;  /* 0x0000df00ff017b82 */ /* 0x000fe20000000800 */
[----:B------:R-:W0:Y:S07]  /*0010*/  S2R R0, SR_TID.X ;  /* 0x0000000000007919 */ /* 0x000e2e0000002100 */
[----:B------:R-:W0:Y:S01]  /*0020*/  S2UR UR4, SR_CTAID.X ;  /* 0x00000000000479c3 */ /* 0x000e220000002500 */
[----:B------:R-:W1:Y:S07]  /*0030*/  LDCU UR5, c[0x0][0x398] ;  /* 0x00007300ff0577ac */ /* 0x000e6e0008000800 */
[----:B------:R-:W0:Y:S02]  /*0040*/  LDC R9, c[0x0][0x370] ;  /* 0x0000dc00ff097b82 */ /* 0x000e240000000800 */
[----:B0-----:R-:W-:-:S05]  /*0050*/  IMAD R9, R9, UR4, R0 ;  /* 0x0000000409097c24 */ /* 0x001fca000f8e0200 */
[----:B-1----:R-:W-:-:S13]  /*0060*/  ISETP.GE.AND P0, PT, R9, UR5, PT ;  /* 0x0000000509007c0c */ /* 0x002fda000bf06270 */
        /* <DEDUP_REMOVED lines=13> */
.L_x_1:
        /* <DEDUP_REMOVED lines=12> */
.L_x_6:


//--------------------- .text._Z11vector_add3PfS_S_i --------------------------
	.section	.text._Z11vector_add3PfS_S_i,"ax",@progbits
	.align	128
        .global         _Z11vector_add3PfS_S_i
        .type           _Z11vector_add3PfS_S_i,@function
        .size           _Z11vector_add3PfS_S_i,(.L_x_7 - _Z11vector_add3PfS_S_i)
        .other          _Z11vector_add3PfS_S_i,@"STO_CUDA_ENTRY STV_DEFAULT"
_Z11vector_add3PfS_S_i:
.text._Z11vector_add3PfS_S_i:
[----:B------:R-:W-:Y:S01]  /*0000*/  LDC R1, c[0x0][0x37c] ;  /* 0x0000df00ff017b82 */ /* 0x000fe20000000800 */
[----:B------:R-:W0:Y:S01]  /*0010*/  S2R R9, SR_TID.Y ;  /* 0x0000000000097919 */ /* 0x000e220000002200 */
[----:B------:R-:W0:Y:S01]  /*0020*/  LDCU UR4, c[0x0][0x360] ;  /* 0x00006c00ff0477ac */ /* 0x000e220008000800 */
[----:B------:R-:W0:Y:S01]  /*0030*/  S2R R0, SR_TID.X ;  /* 0x0000000000007919 */ /* 0x000e220000002100 */
[----:B------:R-:W1:Y:S01]  /*0040*/  LDCU UR5, c[0x0][0x398] ;  /* 0x00007300ff0577ac */ /* 0x000e620008000800 */
[----:B0-----:R-:W-:-:S05]  /*0050*/  IMAD R9, R9, UR4, R0 ;  /* 0x0000000409097c24 */ /* 0x001fca000f8e0200 */
[----:B-1----:R-:W-:-:S13]  /*0060*/  ISETP.GE.AND P0, PT, R9, UR5, PT ;  /* 0x0000000509007c0c */ /* 0x002fda000bf06270 */
[----:B------:R-:W-:Y:S05]  /*0070*/  @P0 EXIT ;  /* 0x000000000000094d */ /* 0x000fea0003800000 */
[----:B------:R-:W0:Y:S01]  /*0080*/  LDC.64 R2, c[0x0][0x380] ;  /* 0x0000e000ff027b82 */ /* 0x000e220000000a00 */
[----:B------:R-:W1:Y:S07]  /*0090*/  LDCU.64 UR4, c[0x0][0x358] ;  /* 0x00006b00ff0477ac */ /* 0x000e6e0008000a00 */
[----:B------:R-:W2:Y:S08]  /*00a0*/  LDC.64 R4, c[0x0][0x388] ;  /* 0x0000e200ff047b82 */ /* 0x000eb00000000a00 */
[----:B------:R-:W3:Y:S01]  /*00b0*/  LDC.64 R6, c[0x0][0x390] ;  /* 0x0000e400ff067b82 */ /* 0x000ee20000000a00 */
[----:B0-----:R-:W-:-:S06]  /*00c0*/  IMAD.WIDE.U32 R2, R9, 0x4, R2 ;  /* 0x0000000409027825 */ /* 0x001fcc00078e0002 */
[----:B-1----:R-:W4:Y:S01]  /*00d0*/  LDG.E R2, desc[UR4][R2.64] ;  /* 0x0000000402027981 */ /* 0x002f22000c1e1900 */
[----:B--2---:R-:W-:-:S06]  /*00e0*/  IMAD.WIDE.U32 R4, R9, 0x4, R4 ;  /* 0x0000000409047825 */ /* 0x004fcc00078e0004 */
[----:B------:R-:W4:Y:S01]  /*00f0*/  LDG.E R5, desc[UR4][R4.64] ;  /* 0x0000000404057981 */ /* 0x000f22000c1e1900 */
[----:B---3--:R-:W-:-:S04]  /*0100*/  IMAD.WIDE.U32 R6, R9, 0x4, R6 ;  /* 0x0000000409067825 */ /* 0x008fc800078e0006 */
[----:B----4-:R-:W-:-:S05]  /*0110*/  FADD R9, R2, R5 ;  /* 0x0000000502097221 */ /* 0x010fca0000000000 */
[----:B------:R-:W-:Y:S01]  /*0120*/  STG.E desc[UR4][R6.64], R9 ;  /* 0x0000000906007986 */ /* 0x000fe2000c101904 */
[----:B------:R-:W-:Y:S05]  /*0130*/  EXIT ;  /* 0x000000000000794d */ /* 0x000fea0003800000 */
.L_x_2:
        /* <DEDUP_REMOVED lines=12> */
.L_x_7:


//--------------------- .text._Z11vector_add2PfS_S_i --------------------------
	.section	.text._Z11vector_add2PfS_S_i,"ax",@progbits
	.align	128
        .global         _Z11vector_add2PfS_S_i
        .type           _Z11vector_add2PfS_S_i,@function
        .size           _Z11vector_add2PfS_S_i,(.L_x_8 - _Z11vector_add2PfS_S_i)
        .other          _Z11vector_add2PfS_S_i,@"STO_CUDA_ENTRY STV_DEFAULT"
_Z11vector_add2PfS_S_i:
.text._Z11vector_add2PfS_S_i:
[----:B------:R-:W-:Y:S01]  /*0000*/  LDC R1, c[0x0][0x37c] ;  /* 0x0000df00ff017b82 */ /* 0x000fe20000000800 */
[----:B------:R-:W0:Y:S01]  /*0010*/  S2R R9, SR_CTAID.X ;  /* 0x0000000000097919 */ /* 0x000e220000002500 */
[----:B------:R-:W0:Y:S02]  /*0020*/  LDCU UR4, c[0x0][0x398] ;  /* 0x00007300ff0477ac */ /* 0x000e240008000800 */
[----:B0-----:R-:W-:-:S13]  /*0030*/  ISETP.GE.AND P0, PT, R9, UR4, PT ;  /* 0x0000000409007c0c */ /* 0x001fda000bf06270 */
        /* <DEDUP_REMOVED lines=13> */
.L_x_3:
        /* <DEDUP_REMOVED lines=15> */
.L_x_8:


//--------------------- .text._Z11vector_add1PfS_S_i --------------------------
	.section	.text._Z11vector_add1PfS_S_i,"ax",@progbits
	.align	128
        .global         _Z11vector_add1PfS_S_i
        .type           _Z11vector_add1PfS_S_i,@function
        .size           _Z11vector_add1PfS_S_i,(.L_x_9 - _Z11vector_add1PfS_S_i)
        .other          _Z11vector_add1PfS_S_i,@"STO_CUDA_ENTRY STV_DEFAULT"
_Z11vector_add1PfS_S_i:
.text._Z11vector_add1PfS_S_i:
[----:B------:R-:W-:Y:S01]  /*0000*/  LDC R1, c[0x0][0x37c] ;  /* 0x0000df00ff017b82 */ /* 0x000fe20000000800 */
[----:B------:R-:W0:Y:S01]  /*0010*/  S2R R9, SR_TID.X ;  /* 0x0000000000097919 */ /* 0x000e220000002100 */
        /* <DEDUP_REMOVED lines=15> */
.L_x_4:
        /* <DEDUP_REMOVED lines=15> */
.L_x_9:


//--------------------- .nv.shared.reserved.0     --------------------------
	.section	.nv.shared.reserved.0,"aw",@nobits
	.weak		__nv_reservedSMEM_offset_0_alias
	.size		__nv_reservedSMEM_offset_0_alias, 0, 64
	.other		__nv_reservedSMEM_offset_0_alias,@"STO_CUDA_RESERVED_SHARED STV_DEFAULT"
__nv_reservedSMEM_offset_0_alias:
	.zero		0
	.zero		64


//--------------------- .nv.constant0._Z11vector_add5PfS_S_i --------------------------
	.section	.nv.constant0._Z11vector_add5PfS_S_i,"a",@progbits
	.sectionflags	@""
	.align	4
.nv.constant0._Z11vector_add5PfS_S_i:
	.zero		924


//--------------------- .nv.constant0._Z11vector_add4PfS_S_i --------------------------
	.section	.nv.constant0._Z11vector_add4PfS_S_i,"a",@progbits
	.sectionflags	@""
	.align	4
.nv.constant0._Z11vector_add4PfS_S_i:
	.zero		924


//--------------------- .nv.constant0._Z11vector_add3PfS_S_i --------------------------
	.section	.nv.constant0._Z11vector_add3PfS_S_i,"a",@progbits
	.sectionflags	@""
	.align	4
.nv.constant0._Z11vector_add3PfS_S_i:
	.zero		924


//--------------------- .nv.constant0._Z11vector_add2PfS_S_i --------------------------
	.section	.nv.constant0._Z11vector_add2PfS_S_i,"a",@progbits
	.sectionflags	@""
	.align	4
.nv.constant0._Z11vector_add2PfS_S_i:
	.zero		924


//--------------------- .nv.constant0._Z11vector_add1PfS_S_i --------------------------
	.section	.nv.constant0._Z11vector_add1PfS_S_i,"a",@progbits
	.sectionflags	@""
	.align	4
.nv.constant0._Z11vector_add1PfS_S_i:
	.zero		924


//--------------------- SYMBOLS --------------------------

	.type		.nv.reservedSmem.offset0,@object
	.size		.nv.reservedSmem.offset0,0x4
